//
// Generated by NVIDIA NVVM Compiler
//
// Compiler Build ID: CL-36424714
// Cuda compilation tools, release 13.0, V13.0.88
// Based on NVVM 20.0.0
//

.version 9.0
.target sm_100
.address_size 64

	// .globl	_Z15customDimKernelv
.extern .func  (.param .b32 func_retval0) vprintf
(
	.param .b64 vprintf_param_0,
	.param .b64 vprintf_param_1
)
;
.global .align 1 .b8 $str[25] = {71, 108, 111, 98, 97, 108, 73, 100, 120, 58, 32, 40, 37, 100, 44, 32, 37, 100, 44, 32, 37, 100, 41, 10};

.visible .entry _Z15customDimKernelv()
{
	.local .align 8 .b8 	__local_depot0[16];
	.reg .b64 	%SP;
	.reg .b64 	%SPL;
	.reg .b32 	%r<15>;
	.reg .b64 	%rd<5>;

	mov.u64 	%SPL, __local_depot0;
	cvta.local.u64 	%SP, %SPL;
	add.u64 	%rd1, %SP, 0;
	add.u64 	%rd2, %SPL, 0;
	mov.u32 	%r1, %tid.x;
	mov.u32 	%r2, %ctaid.x;
	mov.u32 	%r3, %ntid.x;
	mad.lo.s32 	%r4, %r2, %r3, %r1;
	mov.u32 	%r5, %tid.y;
	mov.u32 	%r6, %ctaid.y;
	mov.u32 	%r7, %ntid.y;
	mad.lo.s32 	%r8, %r6, %r7, %r5;
	mov.u32 	%r9, %tid.z;
	mov.u32 	%r10, %ctaid.z;
	mov.u32 	%r11, %ntid.z;
	mad.lo.s32 	%r12, %r10, %r11, %r9;
	st.local.v2.u32 	[%rd2], {%r4, %r8};
	st.local.u32 	[%rd2+8], %r12;
	mov.u64 	%rd3, $str;
	cvta.global.u64 	%rd4, %rd3;
	{ // callseq 0, 0
	.param .b64 param0;
	st.param.b64 	[param0], %rd4;
	.param .b64 param1;
	st.param.b64 	[param1], %rd1;
	.param .b32 retval0;
	call.uni (retval0), 
	vprintf, 
	(
	param0, 
	param1
	);
	ld.param.b32 	%r13, [retval0];
	} // callseq 0
	ret;

}


// ===== COMPILED SASS (sm_100) =====

	.target	sm_100

	.elftype	@"ET_EXEC"


//--------------------- .note.nv.tkinfo           --------------------------
	.section	.note.nv.tkinfo,"",@"SHT_NOTE"
	.sectionflags	@"SHF_NOTE_NV_TKINFO"
	.tkinfo
        /*0018*/ 	.word	0x00000002
        /*0030*/ 	.string	""
        /*0030*/ 	.string	"ptxas"
        /*0030*/ 	.string	"Cuda compilation tools, release 13.0, V13.0.88"
        /*0030*/ 	.string	"Build cuda_13.0.r13.0/compiler.36424714_0"
        /*0030*/ 	.string	"-arch sm_100 -m 64 "



//--------------------- .note.nv.cuinfo           --------------------------
	.section	.note.nv.cuinfo,"",@"SHT_NOTE"
	.sectionflags	@"SHF_NOTE_NV_CUINFO"
        /*0018*/ 	.short	0x0002
        /*001a*/ 	.short	0x0064
        /*001c*/ 	.short	0x0082
	.zero		2


//--------------------- .nv.info                  --------------------------
	.section	.nv.info,"",@"SHT_CUDA_INFO"
	.align	4


	//----- nvinfo : EIATTR_REGCOUNT
	.align		4
        /*0000*/ 	.byte	0x04, 0x2f
        /*0002*/ 	.short	(.L_2 - .L_1)
	.align		4
.L_1:
        /*0004*/ 	.word	index@(_Z15customDimKernelv)
        /*0008*/ 	.word	0x00000018


	//----- nvinfo : EIATTR_FRAME_SIZE
	.align		4
.L_2:
        /*000c*/ 	.byte	0x04, 0x11
        /*000e*/ 	.short	(.L_4 - .L_3)
	.align		4
.L_3:
        /*0010*/ 	.word	index@(_Z15customDimKernelv)
        /*0014*/ 	.word	0x00000010


	//----- nvinfo : EIATTR_MIN_STACK_SIZE
	.align		4
.L_4:
        /*0018*/ 	.byte	0x04, 0x12
        /*001a*/ 	.short	(.L_6 - .L_5)
	.align		4
.L_5:
        /*001c*/ 	.word	index@(_Z15customDimKernelv)
        /*0020*/ 	.word	0x00000010
.L_6:


//--------------------- .nv.compat                --------------------------
	.section	.nv.compat,"",@"SHT_CUDA_COMPAT_INFO"
	.align	4
        /*0000*/ 	.byte	0x02, 0x09, 0x00, 0x00, 0x02, 0x02, 0x01, 0x00, 0x02, 0x05, 0x05, 0x00, 0x03, 0x07, 0x01, 0x01
        /*0010*/ 	.byte	0x02, 0x03, 0x00, 0x00, 0x02, 0x06, 0x01, 0x00, 0x04, 0x0b, 0x08, 0x00, 0x09, 0x00, 0x00, 0x00
        /*0020*/ 	.byte	0x00, 0x00, 0x00, 0x00


//--------------------- .nv.info._Z15customDimKernelv --------------------------
	.section	.nv.info._Z15customDimKernelv,"",@"SHT_CUDA_INFO"
	.sectionflags	@""
	.align	4


	//----- nvinfo : EIATTR_CUDA_API_VERSION
	.align		4
        /*0000*/ 	.byte	0x04, 0x37
        /*0002*/ 	.short	(.L_8 - .L_7)
.L_7:
        /*0004*/ 	.word	0x00000082


	//----- nvinfo : EIATTR_SPARSE_MMA_MASK
	.align		4
.L_8:
        /*0008*/ 	.byte	0x03, 0x50
        /*000a*/ 	.short	0x0000


	//----- nvinfo : EIATTR_MAXREG_COUNT
	.align		4
        /*000c*/ 	.byte	0x03, 0x1b
        /*000e*/ 	.short	0x00ff


	//----- nvinfo : EIATTR_EXTERNS
	.align		4
        /*0010*/ 	.byte	0x04, 0x0f
        /*0012*/ 	.short	(.L_10 - .L_9)


	//   ....[0]....
	.align		4
.L_9:
        /*0014*/ 	.word	index@(vprintf)


	//----- nvinfo : EIATTR_MERCURY_ISA_VERSION
	.align		4
.L_10:
        /*0018*/ 	.byte	0x03, 0x5f
        /*001a*/ 	.short	0x0101


	//----- nvinfo : EIATTR_VRC_CTA_INIT_COUNT
	.align		4
        /*001c*/ 	.byte	0x02, 0x4a
	.zero		1
	.zero		1


	//----- nvinfo : EIATTR_SYSCALL_OFFSETS
	.align		4
        /*0020*/ 	.byte	0x04, 0x46
        /*0022*/ 	.short	(.L_12 - .L_11)


	//   ....[0]....
.L_11:
        /*0024*/ 	.word	0x000001a0


	//----- nvinfo : EIATTR_EXIT_INSTR_OFFSETS
	.align		4
.L_12:
        /*0028*/ 	.byte	0x04, 0x1c
        /*002a*/ 	.short	(.L_14 - .L_13)


	//   ....[0]....
.L_13:
        /*002c*/ 	.word	0x000001b0


	//----- nvinfo : EIATTR_SW_WAR
	.align		4
.L_14:
        /*0030*/ 	.byte	0x04, 0x36
        /*0032*/ 	.short	(.L_16 - .L_15)
.L_15:
        /*0034*/ 	.word	0x00000008
.L_16:


//--------------------- .nv.callgraph             --------------------------
	.section	.nv.callgraph,"",@"SHT_CUDA_CALLGRAPH"
	.align	4
	.sectionentsize	8
	.align		4
        /*0000*/ 	.word	0x00000000
	.align		4
        /*0004*/ 	.word	0xffffffff
	.align		4
        /*0008*/ 	.word	index@(_Z15customDimKernelv)
	.align		4
        /*000c*/ 	.word	index@(vprintf)
	.align		4
        /*0010*/ 	.word	0x00000000
	.align		4
        /*0014*/ 	.word	0xfffffffe
	.align		4
        /*0018*/ 	.word	0x00000000
	.align		4
        /*001c*/ 	.word	0xfffffffd
	.align		4
        /*0020*/ 	.word	0x00000000
	.align		4
        /*0024*/ 	.word	0xfffffffc


//--------------------- .nv.constant4             --------------------------
	.section	.nv.constant4,"a",@progbits
	.align	8
	.align		8
.nv.constant4:
        /*0000*/ 	.dword	vprintf
	.align		8
        /*0008*/ 	.dword	$str


//--------------------- .text._Z15customDimKernelv --------------------------
	.section	.text._Z15customDimKernelv,"ax",@progbits
	.align	128
        .global         _Z15customDimKernelv
        .type           _Z15customDimKernelv,@function
        .size           _Z15customDimKernelv,(.L_x_2 - _Z15customDimKernelv)
        .other          _Z15customDimKernelv,@"STO_CUDA_ENTRY STV_DEFAULT"
_Z15customDimKernelv:
.text._Z15customDimKernelv:
[----:B------:R-:W0:Y:S01]  /*0000*/  LDC R1, c[0x0][0x37c] ;  /* 0x0000df00ff017b82 */ /* 0x000e220000000800 */
[----:B------:R-:W1:Y:S01]  /*0010*/  S2R R2, SR_TID.X ;  /* 0x0000000000027919 */ /* 0x000e620000002100 */
[----:B------:R-:W2:Y:S06]  /*0020*/  LDCU UR5, c[0x0][0x2fc] ;  /* 0x00005f80ff0577ac */ /* 0x000eac0008000800 */
[----:B------:R-:W1:Y:S01]  /*0030*/  S2UR UR4, SR_CTAID.X ;  /* 0x00000000000479c3 */ /* 0x000e620000002500 */
[----:B------:R-:W-:Y:S01]  /*0040*/  MOV R8, 0x0 ;  /* 0x0000000000087802 */ /* 0x000fe20000000f00 */
[----:B------:R-:W3:Y:S01]  /*0050*/  S2R R0, SR_TID.Y ;  /* 0x0000000000007919 */ /* 0x000ee20000002200 */
[----:B0-----:R-:W-:Y:S01]  /*0060*/  VIADD R1, R1, 0xfffffff0 ;  /* 0xfffffff001017836 */ /* 0x001fe20000000000 */
[----:B------:R-:W0:Y:S04]  /*0070*/  S2R R4, SR_TID.Z ;  /* 0x0000000000047919 */ /* 0x000e280000002300 */
[----:B------:R-:W1:Y:S08]  /*0080*/  LDC R3, c[0x0][0x360] ;  /* 0x0000d800ff037b82 */ /* 0x000e700000000800 */
[----:B------:R-:W3:Y:S08]  /*0090*/  S2UR UR6, SR_CTAID.Y ;  /* 0x00000000000679c3 */ /* 0x000ef00000002600 */
[----:B------:R-:W3:Y:S08]  /*00a0*/  LDC R5, c[0x0][0x364] ;  /* 0x0000d900ff057b82 */ /* 0x000ef00000000800 */
[----:B------:R-:W0:Y:S01]  /*00b0*/  S2UR UR7, SR_CTAID.Z ;  /* 0x00000000000779c3 */ /* 0x000e220000002700 */
[----:B-1----:R-:W-:Y:S01]  /*00c0*/  IMAD R2, R3, UR4, R2 ;  /* 0x0000000403027c24 */ /* 0x002fe2000f8e0202 */
[----:B------:R-:W1:Y:S06]  /*00d0*/  LDCU UR4, c[0x0][0x2f8] ;  /* 0x00005f00ff0477ac */ /* 0x000e6c0008000800 */
[----:B------:R-:W0:Y:S01]  /*00e0*/  LDC R7, c[0x0][0x368] ;  /* 0x0000da00ff077b82 */ /* 0x000e220000000800 */
[----:B---3--:R-:W-:-:S07]  /*00f0*/  IMAD R3, R5, UR6, R0 ;  /* 0x0000000605037c24 */ /* 0x008fce000f8e0200 */
[----:B------:R-:W3:Y:S01]  /*0100*/  LDC.64 R8, c[0x4][R8] ;  /* 0x0100000008087b82 */ /* 0x000ee20000000a00 */
[----:B-1----:R-:W-:Y:S01]  /*0110*/  IADD3 R6, P0, PT, R1, UR4, RZ ;  /* 0x0000000401067c10 */ /* 0x002fe2000ff1e0ff */
[----:B------:R1:W-:Y:S01]  /*0120*/  STL.64 [R1], R2 ;  /* 0x0000000201007387 */ /* 0x0003e20000100a00 */
[----:B0-----:R-:W-:Y:S01]  /*0130*/  IMAD R0, R7, UR7, R4 ;  /* 0x0000000707007c24 */ /* 0x001fe2000f8e0204 */
[----:B------:R-:W0:Y:S01]  /*0140*/  LDCU.64 UR6, c[0x4][0x8] ;  /* 0x01000100ff0677ac */ /* 0x000e220008000a00 */
[----:B--2---:R-:W-:-:S03]  /*0150*/  IADD3.X R7, PT, PT, RZ, UR5, RZ, P0, !PT ;  /* 0x00000005ff077c10 */ /* 0x004fc600087fe4ff */
[----:B------:R1:W-:Y:S01]  /*0160*/  STL [R1+0x8], R0 ;  /* 0x0000080001007387 */ /* 0x0003e20000100800 */
[----:B0-----:R-:W-:Y:S01]  /*0170*/  IMAD.U32 R4, RZ, RZ, UR6 ;  /* 0x00000006ff047e24 */ /* 0x001fe2000f8e00ff */
[----:B-1-3--:R-:W-:-:S07]  /*0180*/  MOV R5, UR7 ;  /* 0x0000000700057c02 */ /* 0x00afce0008000f00 */
[----:B------:R-:W-:-:S07]  /*0190*/  LEPC R20, `(.L_x_0) ;  /* 0x000000001014794e */ /* 0x000fce0000000000 */
[----:B------:R-:W-:Y:S05]  /*01a0*/  CALL.ABS.NOINC R8 ;  /* 0x0000000008007343 */ /* 0x000fea0003c00000 */
.L_x_0:
[----:B------:R-:W-:Y:S05]  /*01b0*/  EXIT ;  /* 0x000000000000794d */ /* 0x000fea0003800000 */
.L_x_1:
[----:B------:R-:W-:-:S00]  /*01c0*/  BRA `(.L_x_1) ;  /* 0xfffffffc00fc7947 */ /* 0x000fc0000383ffff */
[----:B------:R-:W-:-:S00]  /*01d0*/  NOP ;  /* 0x0000000000007918 */ /* 0x000fc00000000000 */
        /* <DEDUP_REMOVED lines=10> */
.L_x_2:


//--------------------- .nv.global.init           --------------------------
	.section	.nv.global.init,"aw",@progbits
.nv.global.init:
	.type		$str,@object
	.size		$str,(.L_0 - $str)
$str:
        /*0000*/ 	.byte	0x47, 0x6c, 0x6f, 0x62, 0x61, 0x6c, 0x49, 0x64, 0x78, 0x3a, 0x20, 0x28, 0x25, 0x64, 0x2c, 0x20
        /*0010*/ 	.byte	0x25, 0x64, 0x2c, 0x20, 0x25, 0x64, 0x29, 0x0a, 0x00
.L_0:


//--------------------- .nv.shared.reserved.0     --------------------------
	.section	.nv.shared.reserved.0,"aw",@nobits
	.weak		__nv_reservedSMEM_offset_0_alias
	.size		__nv_reservedSMEM_offset_0_alias, 0, 64
	.other		__nv_reservedSMEM_offset_0_alias,@"STO_CUDA_RESERVED_SHARED STV_DEFAULT"
__nv_reservedSMEM_offset_0_alias:
	.zero		0
	.zero		64


//--------------------- .nv.constant0._Z15customDimKernelv --------------------------
	.section	.nv.constant0._Z15customDimKernelv,"a",@progbits
	.sectionflags	@""
	.align	4
.nv.constant0._Z15customDimKernelv:
	.zero		896


//--------------------- SYMBOLS --------------------------

	.type		.nv.reservedSmem.offset0,@object
	.size		.nv.reservedSmem.offset0,0x4
	.type		vprintf,@function
